//
// Generated by NVIDIA NVVM Compiler
//
// Compiler Build ID: CL-36424714
// Cuda compilation tools, release 13.0, V13.0.88
// Based on NVVM 20.0.0
//

.version 9.0
.target sm_100
.address_size 64

	// .globl	_Z6kernelPfS_i

.visible .entry _Z6kernelPfS_i(
	.param .u64 .ptr .align 1 _Z6kernelPfS_i_param_0,
	.param .u64 .ptr .align 1 _Z6kernelPfS_i_param_1,
	.param .u32 _Z6kernelPfS_i_param_2
)
{
	.reg .pred 	%p<3>;
	.reg .b32 	%r<11>;
	.reg .b32 	%f<3>;
	.reg .b64 	%rd<8>;

	ld.param.u64 	%rd3, [_Z6kernelPfS_i_param_0];
	ld.param.u64 	%rd4, [_Z6kernelPfS_i_param_1];
	ld.param.u32 	%r6, [_Z6kernelPfS_i_param_2];
	mov.u32 	%r1, %ntid.x;
	mov.u32 	%r7, %ctaid.x;
	mov.u32 	%r8, %tid.x;
	mad.lo.s32 	%r10, %r1, %r7, %r8;
	setp.ge.s32 	%p1, %r10, %r6;
	@%p1 bra 	$L__BB0_3;
	mov.u32 	%r9, %nctaid.x;
	mul.lo.s32 	%r3, %r1, %r9;
	cvta.to.global.u64 	%rd1, %rd4;
	cvta.to.global.u64 	%rd2, %rd3;
$L__BB0_2:
	mul.wide.s32 	%rd5, %r10, 4;
	add.s64 	%rd6, %rd1, %rd5;
	ld.global.f32 	%f1, [%rd6];
	add.f32 	%f2, %f1, %f1;
	add.s64 	%rd7, %rd2, %rd5;
	st.global.f32 	[%rd7], %f2;
	add.s32 	%r10, %r10, %r3;
	setp.lt.s32 	%p2, %r10, %r6;
	@%p2 bra 	$L__BB0_2;
$L__BB0_3:
	ret;

}


// ===== COMPILED SASS (sm_100) =====

	.target	sm_100

	.elftype	@"ET_EXEC"


//--------------------- .note.nv.tkinfo           --------------------------
	.section	.note.nv.tkinfo,"",@"SHT_NOTE"
	.sectionflags	@"SHF_NOTE_NV_TKINFO"
	.tkinfo
        /*0018*/ 	.word	0x00000002
        /*0030*/ 	.string	""
        /*0030*/ 	.string	"ptxas"
        /*0030*/ 	.string	"Cuda compilation tools, release 13.0, V13.0.88"
        /*0030*/ 	.string	"Build cuda_13.0.r13.0/compiler.36424714_0"
        /*0030*/ 	.string	"-arch sm_100 -m 64 "



//--------------------- .note.nv.cuinfo           --------------------------
	.section	.note.nv.cuinfo,"",@"SHT_NOTE"
	.sectionflags	@"SHF_NOTE_NV_CUINFO"
        /*0018*/ 	.short	0x0002
        /*001a*/ 	.short	0x0064
        /*001c*/ 	.short	0x0082
	.zero		2


//--------------------- .nv.info                  --------------------------
	.section	.nv.info,"",@"SHT_CUDA_INFO"
	.align	4


	//----- nvinfo : EIATTR_REGCOUNT
	.align		4
        /*0000*/ 	.byte	0x04, 0x2f
        /*0002*/ 	.short	(.L_1 - .L_0)
	.align		4
.L_0:
        /*0004*/ 	.word	index@(_Z6kernelPfS_i)
        /*0008*/ 	.word	0x0000000e


	//----- nvinfo : EIATTR_FRAME_SIZE
	.align		4
.L_1:
        /*000c*/ 	.byte	0x04, 0x11
        /*000e*/ 	.short	(.L_3 - .L_2)
	.align		4
.L_2:
        /*0010*/ 	.word	index@(_Z6kernelPfS_i)
        /*0014*/ 	.word	0x00000000


	//----- nvinfo : EIATTR_MIN_STACK_SIZE
	.align		4
.L_3:
        /*0018*/ 	.byte	0x04, 0x12
        /*001a*/ 	.short	(.L_5 - .L_4)
	.align		4
.L_4:
        /*001c*/ 	.word	index@(_Z6kernelPfS_i)
        /*0020*/ 	.word	0x00000000
.L_5:


//--------------------- .nv.compat                --------------------------
	.section	.nv.compat,"",@"SHT_CUDA_COMPAT_INFO"
	.align	4
        /*0000*/ 	.byte	0x02, 0x09, 0x00, 0x00, 0x02, 0x02, 0x01, 0x00, 0x02, 0x05, 0x05, 0x00, 0x03, 0x07, 0x01, 0x01
        /*0010*/ 	.byte	0x02, 0x03, 0x00, 0x00, 0x02, 0x06, 0x01, 0x00, 0x04, 0x0b, 0x08, 0x00, 0x09, 0x00, 0x00, 0x00
        /*0020*/ 	.byte	0x00, 0x00, 0x00, 0x00


//--------------------- .nv.info._Z6kernelPfS_i   --------------------------
	.section	.nv.info._Z6kernelPfS_i,"",@"SHT_CUDA_INFO"
	.sectionflags	@""
	.align	4


	//----- nvinfo : EIATTR_CUDA_API_VERSION
	.align		4
        /*0000*/ 	.byte	0x04, 0x37
        /*0002*/ 	.short	(.L_7 - .L_6)
.L_6:
        /*0004*/ 	.word	0x00000082


	//----- nvinfo : EIATTR_KPARAM_INFO
	.align		4
.L_7:
        /*0008*/ 	.byte	0x04, 0x17
        /*000a*/ 	.short	(.L_9 - .L_8)
.L_8:
        /*000c*/ 	.word	0x00000000
        /*0010*/ 	.short	0x0002
        /*0012*/ 	.short	0x0010
        /*0014*/ 	.byte	0x00, 0xf0, 0x11, 0x00


	//----- nvinfo : EIATTR_KPARAM_INFO
	.align		4
.L_9:
        /*0018*/ 	.byte	0x04, 0x17
        /*001a*/ 	.short	(.L_11 - .L_10)
.L_10:
        /*001c*/ 	.word	0x00000000
        /*0020*/ 	.short	0x0001
        /*0022*/ 	.short	0x0008
        /*0024*/ 	.byte	0x00, 0xf5, 0x21, 0x00


	//----- nvinfo : EIATTR_KPARAM_INFO
	.align		4
.L_11:
        /*0028*/ 	.byte	0x04, 0x17
        /*002a*/ 	.short	(.L_13 - .L_12)
.L_12:
        /*002c*/ 	.word	0x00000000
        /*0030*/ 	.short	0x0000
        /*0032*/ 	.short	0x0000
        /*0034*/ 	.byte	0x00, 0xf5, 0x21, 0x00


	//----- nvinfo : EIATTR_SPARSE_MMA_MASK
	.align		4
.L_13:
        /*0038*/ 	.byte	0x03, 0x50
        /*003a*/ 	.short	0x0000


	//----- nvinfo : EIATTR_MAXREG_COUNT
	.align		4
        /*003c*/ 	.byte	0x03, 0x1b
        /*003e*/ 	.short	0x00ff


	//----- nvinfo : EIATTR_MERCURY_ISA_VERSION
	.align		4
        /*0040*/ 	.byte	0x03, 0x5f
        /*0042*/ 	.short	0x0101


	//----- nvinfo : EIATTR_VRC_CTA_INIT_COUNT
	.align		4
        /*0044*/ 	.byte	0x02, 0x4a
	.zero		1
	.zero		1


	//----- nvinfo : EIATTR_EXIT_INSTR_OFFSETS
	.align		4
        /*0048*/ 	.byte	0x04, 0x1c
        /*004a*/ 	.short	(.L_15 - .L_14)


	//   ....[0]....
.L_14:
        /*004c*/ 	.word	0x00000070


	//   ....[1]....
        /*0050*/ 	.word	0x00000150


	//----- nvinfo : EIATTR_CRS_STACK_SIZE
	.align		4
.L_15:
        /*0054*/ 	.byte	0x04, 0x1e
        /*0056*/ 	.short	(.L_17 - .L_16)
.L_16:
        /*0058*/ 	.word	0x00000000


	//----- nvinfo : EIATTR_CBANK_PARAM_SIZE
	.align		4
.L_17:
        /*005c*/ 	.byte	0x03, 0x19
        /*005e*/ 	.short	0x0014


	//----- nvinfo : EIATTR_PARAM_CBANK
	.align		4
        /*0060*/ 	.byte	0x04, 0x0a
        /*0062*/ 	.short	(.L_19 - .L_18)
	.align		4
.L_18:
        /*0064*/ 	.word	index@(.nv.constant0._Z6kernelPfS_i)
        /*0068*/ 	.short	0x0380
        /*006a*/ 	.short	0x0014


	//----- nvinfo : EIATTR_SW_WAR
	.align		4
.L_19:
        /*006c*/ 	.byte	0x04, 0x36
        /*006e*/ 	.short	(.L_21 - .L_20)
.L_20:
        /*0070*/ 	.word	0x00000008
.L_21:


//--------------------- .nv.callgraph             --------------------------
	.section	.nv.callgraph,"",@"SHT_CUDA_CALLGRAPH"
	.align	4
	.sectionentsize	8
	.align		4
        /*0000*/ 	.word	0x00000000
	.align		4
        /*0004*/ 	.word	0xffffffff
	.align		4
        /*0008*/ 	.word	0x00000000
	.align		4
        /*000c*/ 	.word	0xfffffffe
	.align		4
        /*0010*/ 	.word	0x00000000
	.align		4
        /*0014*/ 	.word	0xfffffffd
	.align		4
        /*0018*/ 	.word	0x00000000
	.align		4
        /*001c*/ 	.word	0xfffffffc


//--------------------- .text._Z6kernelPfS_i      --------------------------
	.section	.text._Z6kernelPfS_i,"ax",@progbits
	.align	128
        .global         _Z6kernelPfS_i
        .type           _Z6kernelPfS_i,@function
        .size           _Z6kernelPfS_i,(.L_x_2 - _Z6kernelPfS_i)
        .other          _Z6kernelPfS_i,@"STO_CUDA_ENTRY STV_DEFAULT"
_Z6kernelPfS_i:
.text._Z6kernelPfS_i:
[----:B------:R-:W-:Y:S01]  /*0000*/  LDC R1, c[0x0][0x37c] ;  /* 0x0000df00ff017b82 */ /* 0x000fe20000000800 */
[----:B------:R-:W0:Y:S01]  /*0010*/  S2R R0, SR_CTAID.X ;  /* 0x0000000000007919 */ /* 0x000e220000002500 */
[----:B------:R-:W0:Y:S01]  /*0020*/  LDCU UR4, c[0x0][0x360] ;  /* 0x00006c00ff0477ac */ /* 0x000e220008000800 */
[----:B------:R-:W0:Y:S01]  /*0030*/  S2R R3, SR_TID.X ;  /* 0x0000000000037919 */ /* 0x000e220000002100 */
[----:B------:R-:W1:Y:S01]  /*0040*/  LDCU UR8, c[0x0][0x390] ;  /* 0x00007200ff0877ac */ /* 0x000e620008000800 */
[----:B0-----:R-:W-:-:S05]  /*0050*/  IMAD R0, R0, UR4, R3 ;  /* 0x0000000400007c24 */ /* 0x001fca000f8e0203 */
[----:B-1----:R-:W-:-:S13]  /*0060*/  ISETP.GE.AND P0, PT, R0, UR8, PT ;  /* 0x0000000800007c0c */ /* 0x002fda000bf06270 */
[----:B------:R-:W-:Y:S05]  /*0070*/  @P0 EXIT ;  /* 0x000000000000094d */ /* 0x000fea0003800000 */
[----:B------:R-:W0:Y:S01]  /*0080*/  LDC.64 R8, c[0x0][0x380] ;  /* 0x0000e000ff087b82 */ /* 0x000e220000000a00 */
[----:B------:R-:W1:Y:S01]  /*0090*/  LDCU UR5, c[0x0][0x370] ;  /* 0x00006e00ff0577ac */ /* 0x000e620008000800 */
[----:B------:R-:W2:Y:S06]  /*00a0*/  LDCU.64 UR6, c[0x0][0x358] ;  /* 0x00006b00ff0677ac */ /* 0x000eac0008000a00 */
[----:B------:R-:W3:Y:S01]  /*00b0*/  LDC.64 R6, c[0x0][0x388] ;  /* 0x0000e200ff067b82 */ /* 0x000ee20000000a00 */
[----:B-1----:R-:W-:-:S12]  /*00c0*/  UIMAD UR4, UR4, UR5, URZ ;  /* 0x00000005040472a4 */ /* 0x002fd8000f8e02ff */
.L_x_0:
[----:B---3--:R-:W-:-:S06]  /*00d0*/  IMAD.WIDE R2, R0, 0x4, R6 ;  /* 0x0000000400027825 */ /* 0x008fcc00078e0206 */
[----:B--2---:R-:W2:Y:S01]  /*00e0*/  LDG.E R2, desc[UR6][R2.64] ;  /* 0x0000000602027981 */ /* 0x004ea2000c1e1900 */
[C---:B01----:R-:W-:Y:S01]  /*00f0*/  IMAD.WIDE R4, R0.reuse, 0x4, R8 ;  /* 0x0000000400047825 */ /* 0x043fe200078e0208 */
[----:B------:R-:W-:-:S04]  /*0100*/  IADD3 R0, PT, PT, R0, UR4, RZ ;  /* 0x0000000400007c10 */ /* 0x000fc8000fffe0ff */
[----:B------:R-:W-:Y:S01]  /*0110*/  ISETP.GE.AND P0, PT, R0, UR8, PT ;  /* 0x0000000800007c0c */ /* 0x000fe2000bf06270 */
[----:B--2---:R-:W-:-:S05]  /*0120*/  FADD R11, R2, R2 ;  /* 0x00000002020b7221 */ /* 0x004fca0000000000 */
[----:B------:R1:W-:Y:S07]  /*0130*/  STG.E desc[UR6][R4.64], R11 ;  /* 0x0000000b04007986 */ /* 0x0003ee000c101906 */
[----:B------:R-:W-:Y:S05]  /*0140*/  @!P0 BRA `(.L_x_0) ;  /* 0xfffffffc00e08947 */ /* 0x000fea000383ffff */
[----:B------:R-:W-:Y:S05]  /*0150*/  EXIT ;  /* 0x000000000000794d */ /* 0x000fea0003800000 */
.L_x_1:
[----:B------:R-:W-:-:S00]  /*0160*/  BRA `(.L_x_1) ;  /* 0xfffffffc00fc7947 */ /* 0x000fc0000383ffff */
[----:B------:R-:W-:-:S00]  /*0170*/  NOP ;  /* 0x0000000000007918 */ /* 0x000fc00000000000 */
        /* <DEDUP_REMOVED lines=8> */
.L_x_2:


//--------------------- .nv.shared.reserved.0     --------------------------
	.section	.nv.shared.reserved.0,"aw",@nobits
	.weak		__nv_reservedSMEM_offset_0_alias
	.size		__nv_reservedSMEM_offset_0_alias, 0, 64
	.other		__nv_reservedSMEM_offset_0_alias,@"STO_CUDA_RESERVED_SHARED STV_DEFAULT"
__nv_reservedSMEM_offset_0_alias:
	.zero		0
	.zero		64


//--------------------- .nv.constant0._Z6kernelPfS_i --------------------------
	.section	.nv.constant0._Z6kernelPfS_i,"a",@progbits
	.sectionflags	@""
	.align	4
.nv.constant0._Z6kernelPfS_i:
	.zero		916


//--------------------- SYMBOLS --------------------------

	.type		.nv.reservedSmem.offset0,@object
	.size		.nv.reservedSmem.offset0,0x4
